//
// Generated by NVIDIA NVVM Compiler
//
// Compiler Build ID: CL-36424714
// Cuda compilation tools, release 13.0, V13.0.88
// Based on NVVM 20.0.0
//

.version 9.0
.target sm_100
.address_size 64

	// .globl	_Z18grid2points_kernelPfPiS_ii

.visible .entry _Z18grid2points_kernelPfPiS_ii(
	.param .u64 .ptr .align 1 _Z18grid2points_kernelPfPiS_ii_param_0,
	.param .u64 .ptr .align 1 _Z18grid2points_kernelPfPiS_ii_param_1,
	.param .u64 .ptr .align 1 _Z18grid2points_kernelPfPiS_ii_param_2,
	.param .u32 _Z18grid2points_kernelPfPiS_ii_param_3,
	.param .u32 _Z18grid2points_kernelPfPiS_ii_param_4
)
{
	.reg .pred 	%p<12>;
	.reg .b32 	%r<101>;
	.reg .b32 	%f<30>;
	.reg .b64 	%rd<133>;

	ld.param.u64 	%rd9, [_Z18grid2points_kernelPfPiS_ii_param_0];
	ld.param.u64 	%rd8, [_Z18grid2points_kernelPfPiS_ii_param_1];
	ld.param.u64 	%rd10, [_Z18grid2points_kernelPfPiS_ii_param_2];
	ld.param.u32 	%r26, [_Z18grid2points_kernelPfPiS_ii_param_3];
	ld.param.u32 	%r25, [_Z18grid2points_kernelPfPiS_ii_param_4];
	cvta.to.global.u64 	%rd1, %rd9;
	cvta.to.global.u64 	%rd2, %rd10;
	mov.u32 	%r27, %ctaid.x;
	mov.u32 	%r28, %ntid.x;
	mov.u32 	%r29, %tid.x;
	mad.lo.s32 	%r1, %r27, %r28, %r29;
	setp.ge.s32 	%p1, %r1, %r26;
	setp.lt.s32 	%p2, %r25, 1;
	or.pred  	%p3, %p1, %p2;
	@%p3 bra 	$L__BB0_13;
	cvta.to.global.u64 	%rd11, %rd8;
	mul.wide.s32 	%rd12, %r1, 4;
	add.s64 	%rd3, %rd11, %rd12;
	mul.lo.s32 	%r2, %r25, %r1;
	add.s32 	%r31, %r25, -1;
	and.b32  	%r3, %r25, 15;
	setp.lt.u32 	%p4, %r31, 15;
	mov.b32 	%r96, 0;
	@%p4 bra 	$L__BB0_4;
	and.b32  	%r96, %r25, 2147483632;
	add.s64 	%rd4, %rd2, 60;
	neg.s32 	%r94, %r96;
	add.s64 	%rd5, %rd1, 32;
	mov.b64 	%rd132, 0;
	mov.u32 	%r93, %r2;
$L__BB0_3:
	.pragma "nounroll";
	cvt.u32.u64 	%r32, %rd132;
	mul.wide.s32 	%rd14, %r93, 4;
	add.s64 	%rd15, %rd5, %rd14;
	ld.global.u32 	%r33, [%rd3];
	mad.lo.s32 	%r34, %r33, %r25, %r32;
	mul.wide.s32 	%rd16, %r34, 4;
	add.s64 	%rd17, %rd4, %rd16;
	ld.global.f32 	%f1, [%rd17+-60];
	st.global.f32 	[%rd15+-32], %f1;
	ld.global.u32 	%r35, [%rd3];
	mul.lo.s32 	%r36, %r35, %r25;
	cvt.s64.s32 	%rd18, %r36;
	add.s64 	%rd19, %rd132, %rd18;
	shl.b64 	%rd20, %rd19, 2;
	add.s64 	%rd21, %rd4, %rd20;
	ld.global.f32 	%f2, [%rd21+-56];
	st.global.f32 	[%rd15+-28], %f2;
	ld.global.u32 	%r37, [%rd3];
	mul.lo.s32 	%r38, %r37, %r25;
	cvt.s64.s32 	%rd22, %r38;
	add.s64 	%rd23, %rd132, %rd22;
	shl.b64 	%rd24, %rd23, 2;
	add.s64 	%rd25, %rd4, %rd24;
	ld.global.f32 	%f3, [%rd25+-52];
	st.global.f32 	[%rd15+-24], %f3;
	ld.global.u32 	%r39, [%rd3];
	mul.lo.s32 	%r40, %r39, %r25;
	cvt.s64.s32 	%rd26, %r40;
	add.s64 	%rd27, %rd132, %rd26;
	shl.b64 	%rd28, %rd27, 2;
	add.s64 	%rd29, %rd4, %rd28;
	ld.global.f32 	%f4, [%rd29+-48];
	st.global.f32 	[%rd15+-20], %f4;
	ld.global.u32 	%r41, [%rd3];
	mul.lo.s32 	%r42, %r41, %r25;
	cvt.s64.s32 	%rd30, %r42;
	add.s64 	%rd31, %rd132, %rd30;
	shl.b64 	%rd32, %rd31, 2;
	add.s64 	%rd33, %rd4, %rd32;
	ld.global.f32 	%f5, [%rd33+-44];
	st.global.f32 	[%rd15+-16], %f5;
	ld.global.u32 	%r43, [%rd3];
	mul.lo.s32 	%r44, %r43, %r25;
	cvt.s64.s32 	%rd34, %r44;
	add.s64 	%rd35, %rd132, %rd34;
	shl.b64 	%rd36, %rd35, 2;
	add.s64 	%rd37, %rd4, %rd36;
	ld.global.f32 	%f6, [%rd37+-40];
	st.global.f32 	[%rd15+-12], %f6;
	ld.global.u32 	%r45, [%rd3];
	mul.lo.s32 	%r46, %r45, %r25;
	cvt.s64.s32 	%rd38, %r46;
	add.s64 	%rd39, %rd132, %rd38;
	shl.b64 	%rd40, %rd39, 2;
	add.s64 	%rd41, %rd4, %rd40;
	ld.global.f32 	%f7, [%rd41+-36];
	st.global.f32 	[%rd15+-8], %f7;
	ld.global.u32 	%r47, [%rd3];
	mul.lo.s32 	%r48, %r47, %r25;
	cvt.s64.s32 	%rd42, %r48;
	add.s64 	%rd43, %rd132, %rd42;
	shl.b64 	%rd44, %rd43, 2;
	add.s64 	%rd45, %rd4, %rd44;
	ld.global.f32 	%f8, [%rd45+-32];
	st.global.f32 	[%rd15+-4], %f8;
	ld.global.u32 	%r49, [%rd3];
	mul.lo.s32 	%r50, %r49, %r25;
	cvt.s64.s32 	%rd46, %r50;
	add.s64 	%rd47, %rd132, %rd46;
	shl.b64 	%rd48, %rd47, 2;
	add.s64 	%rd49, %rd4, %rd48;
	ld.global.f32 	%f9, [%rd49+-28];
	st.global.f32 	[%rd15], %f9;
	ld.global.u32 	%r51, [%rd3];
	mul.lo.s32 	%r52, %r51, %r25;
	cvt.s64.s32 	%rd50, %r52;
	add.s64 	%rd51, %rd132, %rd50;
	shl.b64 	%rd52, %rd51, 2;
	add.s64 	%rd53, %rd4, %rd52;
	ld.global.f32 	%f10, [%rd53+-24];
	st.global.f32 	[%rd15+4], %f10;
	ld.global.u32 	%r53, [%rd3];
	mul.lo.s32 	%r54, %r53, %r25;
	cvt.s64.s32 	%rd54, %r54;
	add.s64 	%rd55, %rd132, %rd54;
	shl.b64 	%rd56, %rd55, 2;
	add.s64 	%rd57, %rd4, %rd56;
	ld.global.f32 	%f11, [%rd57+-20];
	st.global.f32 	[%rd15+8], %f11;
	ld.global.u32 	%r55, [%rd3];
	mul.lo.s32 	%r56, %r55, %r25;
	cvt.s64.s32 	%rd58, %r56;
	add.s64 	%rd59, %rd132, %rd58;
	shl.b64 	%rd60, %rd59, 2;
	add.s64 	%rd61, %rd4, %rd60;
	ld.global.f32 	%f12, [%rd61+-16];
	st.global.f32 	[%rd15+12], %f12;
	ld.global.u32 	%r57, [%rd3];
	mul.lo.s32 	%r58, %r57, %r25;
	cvt.s64.s32 	%rd62, %r58;
	add.s64 	%rd63, %rd132, %rd62;
	shl.b64 	%rd64, %rd63, 2;
	add.s64 	%rd65, %rd4, %rd64;
	ld.global.f32 	%f13, [%rd65+-12];
	st.global.f32 	[%rd15+16], %f13;
	ld.global.u32 	%r59, [%rd3];
	mul.lo.s32 	%r60, %r59, %r25;
	cvt.s64.s32 	%rd66, %r60;
	add.s64 	%rd67, %rd132, %rd66;
	shl.b64 	%rd68, %rd67, 2;
	add.s64 	%rd69, %rd4, %rd68;
	ld.global.f32 	%f14, [%rd69+-8];
	st.global.f32 	[%rd15+20], %f14;
	ld.global.u32 	%r61, [%rd3];
	mul.lo.s32 	%r62, %r61, %r25;
	cvt.s64.s32 	%rd70, %r62;
	add.s64 	%rd71, %rd132, %rd70;
	shl.b64 	%rd72, %rd71, 2;
	add.s64 	%rd73, %rd4, %rd72;
	ld.global.f32 	%f15, [%rd73+-4];
	st.global.f32 	[%rd15+24], %f15;
	ld.global.u32 	%r63, [%rd3];
	mul.lo.s32 	%r64, %r63, %r25;
	cvt.s64.s32 	%rd74, %r64;
	add.s64 	%rd75, %rd132, %rd74;
	shl.b64 	%rd76, %rd75, 2;
	add.s64 	%rd77, %rd4, %rd76;
	ld.global.f32 	%f16, [%rd77];
	st.global.f32 	[%rd15+28], %f16;
	add.s64 	%rd132, %rd132, 16;
	add.s32 	%r94, %r94, 16;
	add.s32 	%r93, %r93, 16;
	setp.ne.s32 	%p5, %r94, 0;
	@%p5 bra 	$L__BB0_3;
$L__BB0_4:
	setp.eq.s32 	%p6, %r3, 0;
	@%p6 bra 	$L__BB0_13;
	and.b32  	%r11, %r25, 7;
	setp.lt.u32 	%p7, %r3, 8;
	@%p7 bra 	$L__BB0_7;
	ld.global.u32 	%r65, [%rd3];
	mad.lo.s32 	%r66, %r65, %r25, %r96;
	mul.wide.s32 	%rd78, %r66, 4;
	add.s64 	%rd79, %rd2, %rd78;
	ld.global.f32 	%f17, [%rd79];
	add.s32 	%r67, %r96, %r2;
	mul.wide.s32 	%rd80, %r67, 4;
	add.s64 	%rd81, %rd1, %rd80;
	st.global.f32 	[%rd81], %f17;
	ld.global.u32 	%r68, [%rd3];
	mul.lo.s32 	%r69, %r68, %r25;
	cvt.s64.s32 	%rd82, %r69;
	cvt.u64.u32 	%rd83, %r96;
	add.s64 	%rd84, %rd82, %rd83;
	shl.b64 	%rd85, %rd84, 2;
	add.s64 	%rd86, %rd2, %rd85;
	ld.global.f32 	%f18, [%rd86+4];
	st.global.f32 	[%rd81+4], %f18;
	ld.global.u32 	%r70, [%rd3];
	mul.lo.s32 	%r71, %r70, %r25;
	cvt.s64.s32 	%rd87, %r71;
	add.s64 	%rd88, %rd87, %rd83;
	shl.b64 	%rd89, %rd88, 2;
	add.s64 	%rd90, %rd2, %rd89;
	ld.global.f32 	%f19, [%rd90+8];
	st.global.f32 	[%rd81+8], %f19;
	ld.global.u32 	%r72, [%rd3];
	mul.lo.s32 	%r73, %r72, %r25;
	cvt.s64.s32 	%rd91, %r73;
	add.s64 	%rd92, %rd91, %rd83;
	shl.b64 	%rd93, %rd92, 2;
	add.s64 	%rd94, %rd2, %rd93;
	ld.global.f32 	%f20, [%rd94+12];
	st.global.f32 	[%rd81+12], %f20;
	ld.global.u32 	%r74, [%rd3];
	mul.lo.s32 	%r75, %r74, %r25;
	cvt.s64.s32 	%rd95, %r75;
	add.s64 	%rd96, %rd95, %rd83;
	shl.b64 	%rd97, %rd96, 2;
	add.s64 	%rd98, %rd2, %rd97;
	ld.global.f32 	%f21, [%rd98+16];
	st.global.f32 	[%rd81+16], %f21;
	ld.global.u32 	%r76, [%rd3];
	mul.lo.s32 	%r77, %r76, %r25;
	cvt.s64.s32 	%rd99, %r77;
	add.s64 	%rd100, %rd99, %rd83;
	shl.b64 	%rd101, %rd100, 2;
	add.s64 	%rd102, %rd2, %rd101;
	ld.global.f32 	%f22, [%rd102+20];
	st.global.f32 	[%rd81+20], %f22;
	ld.global.u32 	%r78, [%rd3];
	mul.lo.s32 	%r79, %r78, %r25;
	cvt.s64.s32 	%rd103, %r79;
	add.s64 	%rd104, %rd103, %rd83;
	shl.b64 	%rd105, %rd104, 2;
	add.s64 	%rd106, %rd2, %rd105;
	ld.global.f32 	%f23, [%rd106+24];
	st.global.f32 	[%rd81+24], %f23;
	ld.global.u32 	%r80, [%rd3];
	mul.lo.s32 	%r81, %r80, %r25;
	cvt.s64.s32 	%rd107, %r81;
	add.s64 	%rd108, %rd107, %rd83;
	shl.b64 	%rd109, %rd108, 2;
	add.s64 	%rd110, %rd2, %rd109;
	ld.global.f32 	%f24, [%rd110+28];
	st.global.f32 	[%rd81+28], %f24;
	add.s32 	%r96, %r96, 8;
$L__BB0_7:
	setp.eq.s32 	%p8, %r11, 0;
	@%p8 bra 	$L__BB0_13;
	and.b32  	%r14, %r25, 3;
	setp.lt.u32 	%p9, %r11, 4;
	@%p9 bra 	$L__BB0_10;
	ld.global.u32 	%r82, [%rd3];
	mad.lo.s32 	%r83, %r82, %r25, %r96;
	mul.wide.s32 	%rd111, %r83, 4;
	add.s64 	%rd112, %rd2, %rd111;
	ld.global.f32 	%f25, [%rd112];
	add.s32 	%r84, %r96, %r2;
	mul.wide.s32 	%rd113, %r84, 4;
	add.s64 	%rd114, %rd1, %rd113;
	st.global.f32 	[%rd114], %f25;
	ld.global.u32 	%r85, [%rd3];
	mul.lo.s32 	%r86, %r85, %r25;
	cvt.s64.s32 	%rd115, %r86;
	cvt.u64.u32 	%rd116, %r96;
	add.s64 	%rd117, %rd115, %rd116;
	shl.b64 	%rd118, %rd117, 2;
	add.s64 	%rd119, %rd2, %rd118;
	ld.global.f32 	%f26, [%rd119+4];
	st.global.f32 	[%rd114+4], %f26;
	ld.global.u32 	%r87, [%rd3];
	mul.lo.s32 	%r88, %r87, %r25;
	cvt.s64.s32 	%rd120, %r88;
	add.s64 	%rd121, %rd120, %rd116;
	shl.b64 	%rd122, %rd121, 2;
	add.s64 	%rd123, %rd2, %rd122;
	ld.global.f32 	%f27, [%rd123+8];
	st.global.f32 	[%rd114+8], %f27;
	ld.global.u32 	%r89, [%rd3];
	mul.lo.s32 	%r90, %r89, %r25;
	cvt.s64.s32 	%rd124, %r90;
	add.s64 	%rd125, %rd124, %rd116;
	shl.b64 	%rd126, %rd125, 2;
	add.s64 	%rd127, %rd2, %rd126;
	ld.global.f32 	%f28, [%rd127+12];
	st.global.f32 	[%rd114+12], %f28;
	add.s32 	%r96, %r96, 4;
$L__BB0_10:
	setp.eq.s32 	%p10, %r14, 0;
	@%p10 bra 	$L__BB0_13;
	add.s32 	%r99, %r96, %r2;
	neg.s32 	%r98, %r14;
$L__BB0_12:
	.pragma "nounroll";
	mul.wide.s32 	%rd128, %r99, 4;
	add.s64 	%rd129, %rd1, %rd128;
	ld.global.u32 	%r91, [%rd3];
	mad.lo.s32 	%r92, %r91, %r25, %r96;
	mul.wide.s32 	%rd130, %r92, 4;
	add.s64 	%rd131, %rd2, %rd130;
	ld.global.f32 	%f29, [%rd131];
	st.global.f32 	[%rd129], %f29;
	add.s32 	%r96, %r96, 1;
	add.s32 	%r99, %r99, 1;
	add.s32 	%r98, %r98, 1;
	setp.ne.s32 	%p11, %r98, 0;
	@%p11 bra 	$L__BB0_12;
$L__BB0_13:
	ret;

}


// ===== COMPILED SASS (sm_100) =====

	.target	sm_100

	.elftype	@"ET_EXEC"


//--------------------- .note.nv.tkinfo           --------------------------
	.section	.note.nv.tkinfo,"",@"SHT_NOTE"
	.sectionflags	@"SHF_NOTE_NV_TKINFO"
	.tkinfo
        /*0018*/ 	.word	0x00000002
        /*0030*/ 	.string	""
        /*0030*/ 	.string	"ptxas"
        /*0030*/ 	.string	"Cuda compilation tools, release 13.0, V13.0.88"
        /*0030*/ 	.string	"Build cuda_13.0.r13.0/compiler.36424714_0"
        /*0030*/ 	.string	"-arch sm_100 -m 64 "



//--------------------- .note.nv.cuinfo           --------------------------
	.section	.note.nv.cuinfo,"",@"SHT_NOTE"
	.sectionflags	@"SHF_NOTE_NV_CUINFO"
        /*0018*/ 	.short	0x0002
        /*001a*/ 	.short	0x0064
        /*001c*/ 	.short	0x0082
	.zero		2


//--------------------- .nv.info                  --------------------------
	.section	.nv.info,"",@"SHT_CUDA_INFO"
	.align	4


	//----- nvinfo : EIATTR_REGCOUNT
	.align		4
        /*0000*/ 	.byte	0x04, 0x2f
        /*0002*/ 	.short	(.L_1 - .L_0)
	.align		4
.L_0:
        /*0004*/ 	.word	index@(_Z18grid2points_kernelPfPiS_ii)
        /*0008*/ 	.word	0x00000013


	//----- nvinfo : EIATTR_FRAME_SIZE
	.align		4
.L_1:
        /*000c*/ 	.byte	0x04, 0x11
        /*000e*/ 	.short	(.L_3 - .L_2)
	.align		4
.L_2:
        /*0010*/ 	.word	index@(_Z18grid2points_kernelPfPiS_ii)
        /*0014*/ 	.word	0x00000000


	//----- nvinfo : EIATTR_MIN_STACK_SIZE
	.align		4
.L_3:
        /*0018*/ 	.byte	0x04, 0x12
        /*001a*/ 	.short	(.L_5 - .L_4)
	.align		4
.L_4:
        /*001c*/ 	.word	index@(_Z18grid2points_kernelPfPiS_ii)
        /*0020*/ 	.word	0x00000000
.L_5:


//--------------------- .nv.compat                --------------------------
	.section	.nv.compat,"",@"SHT_CUDA_COMPAT_INFO"
	.align	4
        /*0000*/ 	.byte	0x02, 0x09, 0x00, 0x00, 0x02, 0x02, 0x01, 0x00, 0x02, 0x05, 0x05, 0x00, 0x03, 0x07, 0x01, 0x01
        /*0010*/ 	.byte	0x02, 0x03, 0x00, 0x00, 0x02, 0x06, 0x01, 0x00, 0x04, 0x0b, 0x08, 0x00, 0x09, 0x00, 0x00, 0x00
        /*0020*/ 	.byte	0x00, 0x00, 0x00, 0x00


//--------------------- .nv.info._Z18grid2points_kernelPfPiS_ii --------------------------
	.section	.nv.info._Z18grid2points_kernelPfPiS_ii,"",@"SHT_CUDA_INFO"
	.sectionflags	@""
	.align	4


	//----- nvinfo : EIATTR_CUDA_API_VERSION
	.align		4
        /*0000*/ 	.byte	0x04, 0x37
        /*0002*/ 	.short	(.L_7 - .L_6)
.L_6:
        /*0004*/ 	.word	0x00000082


	//----- nvinfo : EIATTR_KPARAM_INFO
	.align		4
.L_7:
        /*0008*/ 	.byte	0x04, 0x17
        /*000a*/ 	.short	(.L_9 - .L_8)
.L_8:
        /*000c*/ 	.word	0x00000000
        /*0010*/ 	.short	0x0004
        /*0012*/ 	.short	0x001c
        /*0014*/ 	.byte	0x00, 0xf0, 0x11, 0x00


	//----- nvinfo : EIATTR_KPARAM_INFO
	.align		4
.L_9:
        /*0018*/ 	.byte	0x04, 0x17
        /*001a*/ 	.short	(.L_11 - .L_10)
.L_10:
        /*001c*/ 	.word	0x00000000
        /*0020*/ 	.short	0x0003
        /*0022*/ 	.short	0x0018
        /*0024*/ 	.byte	0x00, 0xf0, 0x11, 0x00


	//----- nvinfo : EIATTR_KPARAM_INFO
	.align		4
.L_11:
        /*0028*/ 	.byte	0x04, 0x17
        /*002a*/ 	.short	(.L_13 - .L_12)
.L_12:
        /*002c*/ 	.word	0x00000000
        /*0030*/ 	.short	0x0002
        /*0032*/ 	.short	0x0010
        /*0034*/ 	.byte	0x00, 0xf5, 0x21, 0x00


	//----- nvinfo : EIATTR_KPARAM_INFO
	.align		4
.L_13:
        /*0038*/ 	.byte	0x04, 0x17
        /*003a*/ 	.short	(.L_15 - .L_14)
.L_14:
        /*003c*/ 	.word	0x00000000
        /*0040*/ 	.short	0x0001
        /*0042*/ 	.short	0x0008
        /*0044*/ 	.byte	0x00, 0xf5, 0x21, 0x00


	//----- nvinfo : EIATTR_KPARAM_INFO
	.align		4
.L_15:
        /*0048*/ 	.byte	0x04, 0x17
        /*004a*/ 	.short	(.L_17 - .L_16)
.L_16:
        /*004c*/ 	.word	0x00000000
        /*0050*/ 	.short	0x0000
        /*0052*/ 	.short	0x0000
        /*0054*/ 	.byte	0x00, 0xf5, 0x21, 0x00


	//----- nvinfo : EIATTR_SPARSE_MMA_MASK
	.align		4
.L_17:
        /*0058*/ 	.byte	0x03, 0x50
        /*005a*/ 	.short	0x0000


	//----- nvinfo : EIATTR_MAXREG_COUNT
	.align		4
        /*005c*/ 	.byte	0x03, 0x1b
        /*005e*/ 	.short	0x00ff


	//----- nvinfo : EIATTR_MERCURY_ISA_VERSION
	.align		4
        /*0060*/ 	.byte	0x03, 0x5f
        /*0062*/ 	.short	0x0101


	//----- nvinfo : EIATTR_VRC_CTA_INIT_COUNT
	.align		4
        /*0064*/ 	.byte	0x02, 0x4a
	.zero		1
	.zero		1


	//----- nvinfo : EIATTR_EXIT_INSTR_OFFSETS
	.align		4
        /*0068*/ 	.byte	0x04, 0x1c
        /*006a*/ 	.short	(.L_19 - .L_18)


	//   ....[0]....
.L_18:
        /*006c*/ 	.word	0x00000080


	//   ....[1]....
        /*0070*/ 	.word	0x00000a60


	//   ....[2]....
        /*0074*/ 	.word	0x00000ee0


	//   ....[3]....
        /*0078*/ 	.word	0x00001160


	//   ....[4]....
        /*007c*/ 	.word	0x00001260


	//----- nvinfo : EIATTR_CBANK_PARAM_SIZE
	.align		4
.L_19:
        /*0080*/ 	.byte	0x03, 0x19
        /*0082*/ 	.short	0x0020


	//----- nvinfo : EIATTR_PARAM_CBANK
	.align		4
        /*0084*/ 	.byte	0x04, 0x0a
        /*0086*/ 	.short	(.L_21 - .L_20)
	.align		4
.L_20:
        /*0088*/ 	.word	index@(.nv.constant0._Z18grid2points_kernelPfPiS_ii)
        /*008c*/ 	.short	0x0380
        /*008e*/ 	.short	0x0020


	//----- nvinfo : EIATTR_SW_WAR
	.align		4
.L_21:
        /*0090*/ 	.byte	0x04, 0x36
        /*0092*/ 	.short	(.L_23 - .L_22)
.L_22:
        /*0094*/ 	.word	0x00000008
.L_23:


//--------------------- .nv.callgraph             --------------------------
	.section	.nv.callgraph,"",@"SHT_CUDA_CALLGRAPH"
	.align	4
	.sectionentsize	8
	.align		4
        /*0000*/ 	.word	0x00000000
	.align		4
        /*0004*/ 	.word	0xffffffff
	.align		4
        /*0008*/ 	.word	0x00000000
	.align		4
        /*000c*/ 	.word	0xfffffffe
	.align		4
        /*0010*/ 	.word	0x00000000
	.align		4
        /*0014*/ 	.word	0xfffffffd
	.align		4
        /*0018*/ 	.word	0x00000000
	.align		4
        /*001c*/ 	.word	0xfffffffc


//--------------------- .text._Z18grid2points_kernelPfPiS_ii --------------------------
	.section	.text._Z18grid2points_kernelPfPiS_ii,"ax",@progbits
	.align	128
        .global         _Z18grid2points_kernelPfPiS_ii
        .type           _Z18grid2points_kernelPfPiS_ii,@function
        .size           _Z18grid2points_kernelPfPiS_ii,(.L_x_6 - _Z18grid2points_kernelPfPiS_ii)
        .other          _Z18grid2points_kernelPfPiS_ii,@"STO_CUDA_ENTRY STV_DEFAULT"
_Z18grid2points_kernelPfPiS_ii:
.text._Z18grid2points_kernelPfPiS_ii:
[----:B------:R-:W-:Y:S01]  /*0000*/  LDC R1, c[0x0][0x37c] ;  /* 0x0000df00ff017b82 */ /* 0x000fe20000000800 */
[----:B------:R-:W0:Y:S07]  /*0010*/  S2R R0, SR_TID.X ;  /* 0x0000000000007919 */ /* 0x000e2e0000002100 */
[----:B------:R-:W0:Y:S08]  /*0020*/  S2UR UR4, SR_CTAID.X ;  /* 0x00000000000479c3 */ /* 0x000e300000002500 */
[----:B------:R-:W0:Y:S08]  /*0030*/  LDC R7, c[0x0][0x360] ;  /* 0x0000d800ff077b82 */ /* 0x000e300000000800 */
[----:B------:R-:W1:Y:S01]  /*0040*/  LDC.64 R2, c[0x0][0x398] ;  /* 0x0000e600ff027b82 */ /* 0x000e620000000a00 */
[----:B0-----:R-:W-:Y:S01]  /*0050*/  IMAD R7, R7, UR4, R0 ;  /* 0x0000000407077c24 */ /* 0x001fe2000f8e0200 */
[----:B-1----:R-:W-:-:S04]  /*0060*/  ISETP.GE.AND P0, PT, R3, 0x1, PT ;  /* 0x000000010300780c */ /* 0x002fc80003f06270 */
[----:B------:R-:W-:-:S13]  /*0070*/  ISETP.GE.OR P0, PT, R7, R2, !P0 ;  /* 0x000000020700720c */ /* 0x000fda0004706670 */
[----:B------:R-:W-:Y:S05]  /*0080*/  @P0 EXIT ;  /* 0x000000000000094d */ /* 0x000fea0003800000 */
[----:B------:R-:W0:Y:S01]  /*0090*/  LDC.64 R4, c[0x0][0x388] ;  /* 0x0000e200ff047b82 */ /* 0x000e220000000a00 */
[C---:B------:R-:W-:Y:S01]  /*00a0*/  VIADD R0, R3.reuse, 0xffffffff ;  /* 0xffffffff03007836 */ /* 0x040fe20000000000 */
[----:B------:R-:W-:Y:S01]  /*00b0*/  LOP3.LUT R14, R3, 0xf, RZ, 0xc0, !PT ;  /* 0x0000000f030e7812 */ /* 0x000fe200078ec0ff */
[----:B------:R-:W1:Y:S03]  /*00c0*/  LDCU.64 UR10, c[0x0][0x358] ;  /* 0x00006b00ff0a77ac */ /* 0x000e660008000a00 */
[----:B------:R-:W-:Y:S01]  /*00d0*/  ISETP.GE.U32.AND P1, PT, R0, 0xf, PT ;  /* 0x0000000f0000780c */ /* 0x000fe20003f26070 */
[----:B------:R-:W-:Y:S01]  /*00e0*/  IMAD.MOV.U32 R0, RZ, RZ, RZ ;  /* 0x000000ffff007224 */ /* 0x000fe200078e00ff */
[----:B------:R-:W-:Y:S01]  /*00f0*/  ISETP.NE.AND P0, PT, R14, RZ, PT ;  /* 0x000000ff0e00720c */ /* 0x000fe20003f05270 */
[----:B0-----:R-:W-:-:S04]  /*0100*/  IMAD.WIDE R4, R7, 0x4, R4 ;  /* 0x0000000407047825 */ /* 0x001fc800078e0204 */
[----:B------:R-:W-:-:S06]  /*0110*/  IMAD R7, R7, R3, RZ ;  /* 0x0000000307077224 */ /* 0x000fcc00078e02ff */
[----:B-1----:R-:W-:Y:S05]  /*0120*/  @!P1 BRA `(.L_x_0) ;  /* 0x00000008004c9947 */ /* 0x002fea0003800000 */
[----:B------:R-:W0:Y:S01]  /*0130*/  LDCU.64 UR8, c[0x0][0x390] ;  /* 0x00007200ff0877ac */ /* 0x000e220008000a00 */
[----:B------:R-:W-:Y:S01]  /*0140*/  LOP3.LUT R0, R3, 0x7ffffff0, RZ, 0xc0, !PT ;  /* 0x7ffffff003007812 */ /* 0x000fe200078ec0ff */
[----:B------:R-:W-:Y:S01]  /*0150*/  IMAD.MOV.U32 R2, RZ, RZ, R7 ;  /* 0x000000ffff027224 */ /* 0x000fe200078e0007 */
[----:B------:R-:W1:Y:S03]  /*0160*/  LDCU.64 UR6, c[0x0][0x380] ;  /* 0x00007000ff0677ac */ /* 0x000e660008000a00 */
[----:B------:R-:W-:Y:S01]  /*0170*/  IMAD.MOV R6, RZ, RZ, -R0 ;  /* 0x000000ffff067224 */ /* 0x000fe200078e0a00 */
[----:B------:R-:W-:Y:S01]  /*0180*/  UMOV UR4, URZ ;  /* 0x000000ff00047c82 */ /* 0x000fe20008000000 */
[----:B------:R-:W-:Y:S01]  /*0190*/  UMOV UR5, URZ ;  /* 0x000000ff00057c82 */ /* 0x000fe20008000000 */
[----:B0-----:R-:W-:Y:S02]  /*01a0*/  UIADD3 UR8, UP0, UPT, UR8, 0x3c, URZ ;  /* 0x0000003c08087890 */ /* 0x001fe4000ff1e0ff */
[----:B-1----:R-:W-:-:S02]  /*01b0*/  UIADD3 UR6, UP1, UPT, UR6, 0x20, URZ ;  /* 0x0000002006067890 */ /* 0x002fc4000ff3e0ff */
[----:B------:R-:W-:Y:S02]  /*01c0*/  UIADD3.X UR9, UPT, UPT, URZ, UR9, URZ, UP0, !UPT ;  /* 0x00000009ff097290 */ /* 0x000fe400087fe4ff */
[----:B------:R-:W-:-:S12]  /*01d0*/  UIADD3.X UR7, UPT, UPT, URZ, UR7, URZ, UP1, !UPT ;  /* 0x00000007ff077290 */ /* 0x000fd80008ffe4ff */
.L_x_1:
[----:B0-----:R-:W2:Y:S01]  /*01e0*/  LDG.E R8, desc[UR10][R4.64] ;  /* 0x0000000a04087981 */ /* 0x001ea2000c1e1900 */
[----:B------:R-:W-:Y:S02]  /*01f0*/  IMAD.U32 R10, RZ, RZ, UR8 ;  /* 0x00000008ff0a7e24 */ /* 0x000fe4000f8e00ff */
[----:B------:R-:W-:Y:S02]  /*0200*/  IMAD.U32 R11, RZ, RZ, UR9 ;  /* 0x00000009ff0b7e24 */ /* 0x000fe4000f8e00ff */
[----:B--2---:R-:W-:-:S04]  /*0210*/  IMAD R9, R8, R3, UR4 ;  /* 0x0000000408097e24 */ /* 0x004fc8000f8e0203 */
[----:B------:R-:W-:-:S06]  /*0220*/  IMAD.WIDE R10, R9, 0x4, R10 ;  /* 0x00000004090a7825 */ /* 0x000fcc00078e020a */
[----:B------:R-:W2:Y:S01]  /*0230*/  LDG.E R11, desc[UR10][R10.64+-0x3c] ;  /* 0xffffc40a0a0b7981 */ /* 0x000ea2000c1e1900 */
[----:B------:R-:W-:Y:S02]  /*0240*/  IMAD.U32 R8, RZ, RZ, UR6 ;  /* 0x00000006ff087e24 */ /* 0x000fe4000f8e00ff */
[----:B------:R-:W-:Y:S02]  /*0250*/  IMAD.U32 R9, RZ, RZ, UR7 ;  /* 0x00000007ff097e24 */ /* 0x000fe4000f8e00ff */
[----:B------:R-:W-:-:S05]  /*0260*/  IMAD.WIDE R8, R2, 0x4, R8 ;  /* 0x0000000402087825 */ /* 0x000fca00078e0208 */
[----:B--2---:R0:W-:Y:S04]  /*0270*/  STG.E desc[UR10][R8.64+-0x20], R11 ;  /* 0xffffe00b08007986 */ /* 0x0041e8000c10190a */
[----:B------:R-:W2:Y:S02]  /*0280*/  LDG.E R12, desc[UR10][R4.64] ;  /* 0x0000000a040c7981 */ /* 0x000ea4000c1e1900 */
[----:B--2---:R-:W-:-:S05]  /*0290*/  IMAD R12, R12, R3, RZ ;  /* 0x000000030c0c7224 */ /* 0x004fca00078e02ff */
[----:B------:R-:W-:-:S04]  /*02a0*/  IADD3 R13, P1, PT, R12, UR4, RZ ;  /* 0x000000040c0d7c10 */ /* 0x000fc8000ff3e0ff */
[----:B------:R-:W-:Y:S02]  /*02b0*/  LEA.HI.X.SX32 R16, R12, UR5, 0x1, P1 ;  /* 0x000000050c107c11 */ /* 0x000fe400088f0eff */
[----:B------:R-:W-:-:S04]  /*02c0*/  LEA R12, P1, R13, UR8, 0x2 ;  /* 0x000000080d0c7c11 */ /* 0x000fc8000f8210ff */
[----:B------:R-:W-:-:S06]  /*02d0*/  LEA.HI.X R13, R13, UR9, R16, 0x2, P1 ;  /* 0x000000090d0d7c11 */ /* 0x000fcc00088f1410 */
[----:B------:R-:W2:Y:S04]  /*02e0*/  LDG.E R13, desc[UR10][R12.64+-0x38] ;  /* 0xffffc80a0c0d7981 */ /* 0x000ea8000c1e1900 */
[----:B--2---:R1:W-:Y:S04]  /*02f0*/  STG.E desc[UR10][R8.64+-0x1c], R13 ;  /* 0xffffe40d08007986 */ /* 0x0043e8000c10190a */
[----:B------:R-:W2:Y:S02]  /*0300*/  LDG.E R10, desc[UR10][R4.64] ;  /* 0x0000000a040a7981 */ /* 0x000ea4000c1e1900 */
[----:B--2---:R-:W-:-:S05]  /*0310*/  IMAD R10, R10, R3, RZ ;  /* 0x000000030a0a7224 */ /* 0x004fca00078e02ff */
[----:B0-----:R-:W-:-:S04]  /*0320*/  IADD3 R11, P1, PT, R10, UR4, RZ ;  /* 0x000000040a0b7c10 */ /* 0x001fc8000ff3e0ff */
[----:B------:R-:W-:Y:S02]  /*0330*/  LEA.HI.X.SX32 R16, R10, UR5, 0x1, P1 ;  /* 0x000000050a107c11 */ /* 0x000fe400088f0eff */
[----:B------:R-:W-:-:S04]  /*0340*/  LEA R10, P1, R11, UR8, 0x2 ;  /* 0x000000080b0a7c11 */ /* 0x000fc8000f8210ff */
[----:B------:R-:W-:-:S06]  /*0350*/  LEA.HI.X R11, R11, UR9, R16, 0x2, P1 ;  /* 0x000000090b0b7c11 */ /* 0x000fcc00088f1410 */
[----:B------:R-:W2:Y:S04]  /*0360*/  LDG.E R11, desc[UR10][R10.64+-0x34] ;  /* 0xffffcc0a0a0b7981 */ /* 0x000ea8000c1e1900 */
[----:B--2---:R0:W-:Y:S04]  /*0370*/  STG.E desc[UR10][R8.64+-0x18], R11 ;  /* 0xffffe80b08007986 */ /* 0x0041e8000c10190a */
[----:B------:R-:W2:Y:S02]  /*0380*/  LDG.E R16, desc[UR10][R4.64] ;  /* 0x0000000a04107981 */ /* 0x000ea4000c1e1900 */
[----:B--2---:R-:W-:-:S05]  /*0390*/  IMAD R16, R16, R3, RZ ;  /* 0x0000000310107224 */ /* 0x004fca00078e02ff */
[----:B-1----:R-:W-:-:S04]  /*03a0*/  IADD3 R13, P1, PT, R16, UR4, RZ ;  /* 0x00000004100d7c10 */ /* 0x002fc8000ff3e0ff */
        /* <DEDUP_REMOVED lines=99> */
[----:B------:R-:W2:Y:S01]  /*09e0*/  LDG.E R13, desc[UR10][R12.64] ;  /* 0x0000000a0c0d7981 */ /* 0x000ea2000c1e1900 */
[----:B------:R-:W-:Y:S01]  /*09f0*/  VIADD R6, R6, 0x10 ;  /* 0x0000001006067836 */ /* 0x000fe20000000000 */
[----:B------:R-:W-:Y:S01]  /*0a00*/  UIADD3 UR4, UP0, UPT, UR4, 0x10, URZ ;  /* 0x0000001004047890 */ /* 0x000fe2000ff1e0ff */
[----:B------:R-:W-:-:S03]  /*0a10*/  VIADD R2, R2, 0x10 ;  /* 0x0000001002027836 */ /* 0x000fc60000000000 */
[----:B------:R-:W-:Y:S01]  /*0a20*/  ISETP.NE.AND P1, PT, R6, RZ, PT ;  /* 0x000000ff0600720c */ /* 0x000fe20003f25270 */
[----:B------:R-:W-:Y:S01]  /*0a30*/  UIADD3.X UR5, UPT, UPT, URZ, UR5, URZ, UP0, !UPT ;  /* 0x00000005ff057290 */ /* 0x000fe200087fe4ff */
[----:B--2---:R0:W-:Y:S11]  /*0a40*/  STG.E desc[UR10][R8.64+0x1c], R13 ;  /* 0x00001c0d08007986 */ /* 0x0041f6000c10190a */
[----:B------:R-:W-:Y:S05]  /*0a50*/  @P1 BRA `(.L_x_1) ;  /* 0xfffffff400e01947 */ /* 0x000fea000383ffff */
.L_x_0:
[----:B------:R-:W-:Y:S05]  /*0a60*/  @!P0 EXIT ;  /* 0x000000000000894d */ /* 0x000fea0003800000 */
[----:B------:R-:W-:Y:S02]  /*0a70*/  ISETP.GE.U32.AND P1, PT, R14, 0x8, PT ;  /* 0x000000080e00780c */ /* 0x000fe40003f26070 */
[----:B------:R-:W-:-:S04]  /*0a80*/  LOP3.LUT R6, R3, 0x7, RZ, 0xc0, !PT ;  /* 0x0000000703067812 */ /* 0x000fc800078ec0ff */
[----:B------:R-:W-:-:S07]  /*0a90*/  ISETP.NE.AND P0, PT, R6, RZ, PT ;  /* 0x000000ff0600720c */ /* 0x000fce0003f05270 */
[----:B------:R-:W-:Y:S06]  /*0aa0*/  @!P1 BRA `(.L_x_2) ;  /* 0x00000004000c9947 */ /* 0x000fec0003800000 */
[----:B------:R-:W2:Y:S01]  /*0ab0*/  LDG.E R2, desc[UR10][R4.64] ;  /* 0x0000000a04027981 */ /* 0x000ea2000c1e1900 */
[----:B0-----:R-:W0:Y:S01]  /*0ac0*/  LDC.64 R10, c[0x0][0x390] ;  /* 0x0000e400ff0a7b82 */ /* 0x001e220000000a00 */
[--C-:B------:R-:W-:Y:S01]  /*0ad0*/  IMAD.IADD R13, R7, 0x1, R0.reuse ;  /* 0x00000001070d7824 */ /* 0x100fe200078e0200 */
[----:B------:R-:W1:Y:S01]  /*0ae0*/  LDCU.64 UR4, c[0x0][0x390] ;  /* 0x00007200ff0477ac */ /* 0x000e620008000a00 */
[----:B--2---:R-:W-:-:S04]  /*0af0*/  IMAD R9, R2, R3, R0 ;  /* 0x0000000302097224 */ /* 0x004fc800078e0200 */
[----:B0-----:R-:W-:Y:S02]  /*0b00*/  IMAD.WIDE R10, R9, 0x4, R10 ;  /* 0x00000004090a7825 */ /* 0x001fe400078e020a */
[----:B------:R-:W0:Y:S04]  /*0b10*/  LDC.64 R8, c[0x0][0x380] ;  /* 0x0000e000ff087b82 */ /* 0x000e280000000a00 */
[----:B------:R-:W2:Y:S01]  /*0b20*/  LDG.E R11, desc[UR10][R10.64] ;  /* 0x0000000a0a0b7981 */ /* 0x000ea2000c1e1900 */
[----:B0-----:R-:W-:-:S05]  /*0b30*/  IMAD.WIDE R8, R13, 0x4, R8 ;  /* 0x000000040d087825 */ /* 0x001fca00078e0208 */
[----:B--2---:R0:W-:Y:S04]  /*0b40*/  STG.E desc[UR10][R8.64], R11 ;  /* 0x0000000b08007986 */ /* 0x0041e8000c10190a */
[----:B------:R-:W2:Y:S02]  /*0b50*/  LDG.E R2, desc[UR10][R4.64] ;  /* 0x0000000a04027981 */ /* 0x000ea4000c1e1900 */
[----:B--2---:R-:W-:-:S05]  /*0b60*/  IMAD R13, R2, R3, RZ ;  /* 0x00000003020d7224 */ /* 0x004fca00078e02ff */
[----:B------:R-:W-:-:S04]  /*0b70*/  IADD3 R2, P1, PT, R0, R13, RZ ;  /* 0x0000000d00027210 */ /* 0x000fc80007f3e0ff */
[----:B------:R-:W-:Y:S02]  /*0b80*/  LEA.HI.X.SX32 R13, R13, RZ, 0x1, P1 ;  /* 0x000000ff0d0d7211 */ /* 0x000fe400008f0eff */
[----:B-1----:R-:W-:-:S04]  /*0b90*/  LEA R12, P1, R2, UR4, 0x2 ;  /* 0x00000004020c7c11 */ /* 0x002fc8000f8210ff */
[----:B------:R-:W-:-:S06]  /*0ba0*/  LEA.HI.X R13, R2, UR5, R13, 0x2, P1 ;  /* 0x00000005020d7c11 */ /* 0x000fcc00088f140d */
[----:B------:R-:W2:Y:S04]  /*0bb0*/  LDG.E R13, desc[UR10][R12.64+0x4] ;  /* 0x0000040a0c0d7981 */ /* 0x000ea8000c1e1900 */
[----:B--2---:R1:W-:Y:S04]  /*0bc0*/  STG.E desc[UR10][R8.64+0x4], R13 ;  /* 0x0000040d08007986 */ /* 0x0043e8000c10190a */
[----:B------:R-:W0:Y:S02]  /*0bd0*/  LDG.E R2, desc[UR10][R4.64] ;  /* 0x0000000a04027981 */ /* 0x000e24000c1e1900 */
[----:B0-----:R-:W-:-:S05]  /*0be0*/  IMAD R11, R2, R3, RZ ;  /* 0x00000003020b7224 */ /* 0x001fca00078e02ff */
[----:B------:R-:W-:-:S04]  /*0bf0*/  IADD3 R2, P1, PT, R0, R11, RZ ;  /* 0x0000000b00027210 */ /* 0x000fc80007f3e0ff */
[----:B------:R-:W-:Y:S02]  /*0c00*/  LEA.HI.X.SX32 R11, R11, RZ, 0x1, P1 ;  /* 0x000000ff0b0b7211 */ /* 0x000fe400008f0eff */
[----:B------:R-:W-:-:S04]  /*0c10*/  LEA R10, P1, R2, UR4, 0x2 ;  /* 0x00000004020a7c11 */ /* 0x000fc8000f8210ff */
[----:B------:R-:W-:-:S06]  /*0c20*/  LEA.HI.X R11, R2, UR5, R11, 0x2, P1 ;  /* 0x00000005020b7c11 */ /* 0x000fcc00088f140b */
[----:B------:R-:W2:Y:S04]  /*0c30*/  LDG.E R11, desc[UR10][R10.64+0x8] ;  /* 0x0000080a0a0b7981 */ /* 0x000ea8000c1e1900 */
[----:B--2---:R0:W-:Y:S04]  /*0c40*/  STG.E desc[UR10][R8.64+0x8], R11 ;  /* 0x0000080b08007986 */ /* 0x0041e8000c10190a */
[----:B------:R-:W2:Y:S02]  /*0c50*/  LDG.E R2, desc[UR10][R4.64] ;  /* 0x0000000a04027981 */ /* 0x000ea4000c1e1900 */
[----:B--2---:R-:W-:-:S05]  /*0c60*/  IMAD R15, R2, R3, RZ ;  /* 0x00000003020f7224 */ /* 0x004fca00078e02ff */
[----:B------:R-:W-:-:S04]  /*0c70*/  IADD3 R2, P1, PT, R0, R15, RZ ;  /* 0x0000000f00027210 */ /* 0x000fc80007f3e0ff */
[----:B------:R-:W-:Y:S02]  /*0c80*/  LEA.HI.X.SX32 R15, R15, RZ, 0x1, P1 ;  /* 0x000000ff0f0f7211 */ /* 0x000fe400008f0eff */
[----:B------:R-:W-:-:S04]  /*0c90*/  LEA R12, P1, R2, UR4, 0x2 ;  /* 0x00000004020c7c11 */ /* 0x000fc8000f8210ff */
[----:B-1----:R-:W-:-:S06]  /*0ca0*/  LEA.HI.X R13, R2, UR5, R15, 0x2, P1 ;  /* 0x00000005020d7c11 */ /* 0x002fcc00088f140f */
[----:B------:R-:W2:Y:S04]  /*0cb0*/  LDG.E R13, desc[UR10][R12.64+0xc] ;  /* 0x00000c0a0c0d7981 */ /* 0x000ea8000c1e1900 */
[----:B--2---:R1:W-:Y:S04]  /*0cc0*/  STG.E desc[UR10][R8.64+0xc], R13 ;  /* 0x00000c0d08007986 */ /* 0x0043e8000c10190a */
[----:B------:R-:W2:Y:S02]  /*0cd0*/  LDG.E R2, desc[UR10][R4.64] ;  /* 0x0000000a04027981 */ /* 0x000ea4000c1e1900 */
[----:B--2---:R-:W-:-:S05]  /*0ce0*/  IMAD R15, R2, R3, RZ ;  /* 0x00000003020f7224 */ /* 0x004fca00078e02ff */
[----:B------:R-:W-:-:S04]  /*0cf0*/  IADD3 R2, P1, PT, R0, R15, RZ ;  /* 0x0000000f00027210 */ /* 0x000fc80007f3e0ff */
[----:B------:R-:W-:Y:S02]  /*0d00*/  LEA.HI.X.SX32 R15, R15, RZ, 0x1, P1 ;  /* 0x000000ff0f0f7211 */ /* 0x000fe400008f0eff */
[----:B------:R-:W-:-:S04]  /*0d10*/  LEA R10, P1, R2, UR4, 0x2 ;  /* 0x00000004020a7c11 */ /* 0x000fc8000f8210ff */
[----:B0-----:R-:W-:-:S06]  /*0d20*/  LEA.HI.X R11, R2, UR5, R15, 0x2, P1 ;  /* 0x00000005020b7c11 */ /* 0x001fcc00088f140f */
        /* <DEDUP_REMOVED lines=18> */
[----:B------:R-:W3:Y:S02]  /*0e50*/  LDG.E R2, desc[UR10][R4.64] ;  /* 0x0000000a04027981 */ /* 0x000ee4000c1e1900 */
[----:B---3--:R-:W-:-:S05]  /*0e60*/  IMAD R15, R2, R3, RZ ;  /* 0x00000003020f7224 */ /* 0x008fca00078e02ff */
[----:B------:R-:W-:-:S04]  /*0e70*/  IADD3 R2, P1, PT, R0, R15, RZ ;  /* 0x0000000f00027210 */ /* 0x000fc80007f3e0ff */
[----:B------:R-:W-:Y:S02]  /*0e80*/  LEA.HI.X.SX32 R15, R15, RZ, 0x1, P1 ;  /* 0x000000ff0f0f7211 */ /* 0x000fe400008f0eff */
[----:B------:R-:W-:-:S04]  /*0e90*/  LEA R12, P1, R2, UR4, 0x2 ;  /* 0x00000004020c7c11 */ /* 0x000fc8000f8210ff */
[----:B-1----:R-:W-:-:S06]  /*0ea0*/  LEA.HI.X R13, R2, UR5, R15, 0x2, P1 ;  /* 0x00000005020d7c11 */ /* 0x002fcc00088f140f */
[----:B------:R-:W3:Y:S01]  /*0eb0*/  LDG.E R13, desc[UR10][R12.64+0x1c] ;  /* 0x00001c0a0c0d7981 */ /* 0x000ee2000c1e1900 */
[----:B------:R-:W-:-:S03]  /*0ec0*/  VIADD R0, R0, 0x8 ;  /* 0x0000000800007836 */ /* 0x000fc60000000000 */
[----:B---3--:R2:W-:Y:S04]  /*0ed0*/  STG.E desc[UR10][R8.64+0x1c], R13 ;  /* 0x00001c0d08007986 */ /* 0x0085e8000c10190a */
.L_x_2:
[----:B------:R-:W-:Y:S05]  /*0ee0*/  @!P0 EXIT ;  /* 0x000000000000894d */ /* 0x000fea0003800000 */
[----:B------:R-:W-:Y:S02]  /*0ef0*/  ISETP.GE.U32.AND P1, PT, R6, 0x4, PT ;  /* 0x000000040600780c */ /* 0x000fe40003f26070 */
[----:B------:R-:W-:-:S04]  /*0f00*/  LOP3.LUT R2, R3, 0x3, RZ, 0xc0, !PT ;  /* 0x0000000303027812 */ /* 0x000fc800078ec0ff */
[----:B------:R-:W-:-:S07]  /*0f10*/  ISETP.NE.AND P0, PT, R2, RZ, PT ;  /* 0x000000ff0200720c */ /* 0x000fce0003f05270 */
[----:B------:R-:W-:Y:S06]  /*0f20*/  @!P1 BRA `(.L_x_3) ;  /* 0x00000000008c9947 */ /* 0x000fec0003800000 */
[----:B------:R-:W3:Y:S01]  /*0f30*/  LDG.E R6, desc[UR10][R4.64] ;  /* 0x0000000a04067981 */ /* 0x000ee2000c1e1900 */
[----:B0-2---:R-:W0:Y:S01]  /*0f40*/  LDC.64 R10, c[0x0][0x390] ;  /* 0x0000e400ff0a7b82 */ /* 0x005e220000000a00 */
[--C-:B------:R-:W-:Y:S01]  /*0f50*/  IMAD.IADD R13, R7, 0x1, R0.reuse ;  /* 0x00000001070d7824 */ /* 0x100fe200078e0200 */
[----:B------:R-:W1:Y:S01]  /*0f60*/  LDCU.64 UR4, c[0x0][0x390] ;  /* 0x00007200ff0477ac */ /* 0x000e620008000a00 */
[----:B---3--:R-:W-:-:S04]  /*0f70*/  IMAD R9, R6, R3, R0 ;  /* 0x0000000306097224 */ /* 0x008fc800078e0200 */
        /* <DEDUP_REMOVED lines=27> */
[----:B------:R-:W2:Y:S01]  /*1130*/  LDG.E R13, desc[UR10][R12.64+0xc] ;  /* 0x00000c0a0c0d7981 */ /* 0x000ea2000c1e1900 */
[----:B------:R-:W-:-:S03]  /*1140*/  VIADD R0, R0, 0x4 ;  /* 0x0000000400007836 */ /* 0x000fc60000000000 */
[----:B--2---:R3:W-:Y:S04]  /*1150*/  STG.E desc[UR10][R8.64+0xc], R13 ;  /* 0x00000c0d08007986 */ /* 0x0047e8000c10190a */
.L_x_3:
[----:B------:R-:W-:Y:S05]  /*1160*/  @!P0 EXIT ;  /* 0x000000000000894d */ /* 0x000fea0003800000 */
[----:B0-23--:R-:W0:Y:S01]  /*1170*/  LDC.64 R10, c[0x0][0x380] ;  /* 0x0000e000ff0a7b82 */ /* 0x00de220000000a00 */
[----:B------:R-:W-:Y:S02]  /*1180*/  IMAD.IADD R15, R7, 0x1, R0 ;  /* 0x00000001070f7824 */ /* 0x000fe400078e0200 */
[----:B------:R-:W-:-:S05]  /*1190*/  IMAD.MOV R2, RZ, RZ, -R2 ;  /* 0x000000ffff027224 */ /* 0x000fca00078e0a02 */
[----:B------:R-:W1:Y:S02]  /*11a0*/  LDC.64 R12, c[0x0][0x390] ;  /* 0x0000e400ff0c7b82 */ /* 0x000e640000000a00 */
.L_x_4:
[----:B--2---:R-:W2:Y:S01]  /*11b0*/  LDG.E R6, desc[UR10][R4.64] ;  /* 0x0000000a04067981 */ /* 0x004ea2000c1e1900 */
[----:B------:R-:W-:Y:S02]  /*11c0*/  VIADD R2, R2, 0x1 ;  /* 0x0000000102027836 */ /* 0x000fe40000000000 */
[----:B--2---:R-:W-:-:S04]  /*11d0*/  IMAD R9, R6, R3, R0 ;  /* 0x0000000306097224 */ /* 0x004fc800078e0200 */
[----:B-1----:R-:W-:-:S06]  /*11e0*/  IMAD.WIDE R8, R9, 0x4, R12 ;  /* 0x0000000409087825 */ /* 0x002fcc00078e020c */
[----:B------:R-:W2:Y:S01]  /*11f0*/  LDG.E R9, desc[UR10][R8.64] ;  /* 0x0000000a08097981 */ /* 0x000ea2000c1e1900 */
[----:B------:R-:W-:Y:S01]  /*1200*/  ISETP.NE.AND P0, PT, R2, RZ, PT ;  /* 0x000000ff0200720c */ /* 0x000fe20003f05270 */
[----:B0-----:R-:W-:-:S04]  /*1210*/  IMAD.WIDE R6, R15, 0x4, R10 ;  /* 0x000000040f067825 */ /* 0x001fc800078e020a */
[----:B------:R-:W-:Y:S02]  /*1220*/  VIADD R15, R15, 0x1 ;  /* 0x000000010f0f7836 */ /* 0x000fe40000000000 */
[----:B------:R-:W-:Y:S01]  /*1230*/  VIADD R0, R0, 0x1 ;  /* 0x0000000100007836 */ /* 0x000fe20000000000 */
[----:B--2---:R2:W-:Y:S05]  /*1240*/  STG.E desc[UR10][R6.64], R9 ;  /* 0x0000000906007986 */ /* 0x0045ea000c10190a */
[----:B------:R-:W-:Y:S05]  /*1250*/  @P0 BRA `(.L_x_4) ;  /* 0xfffffffc00d40947 */ /* 0x000fea000383ffff */
[----:B------:R-:W-:Y:S05]  /*1260*/  EXIT ;  /* 0x000000000000794d */ /* 0x000fea0003800000 */
.L_x_5:
[----:B------:R-:W-:-:S00]  /*1270*/  BRA `(.L_x_5) ;  /* 0xfffffffc00fc7947 */ /* 0x000fc0000383ffff */
[----:B------:R-:W-:-:S00]  /*1280*/  NOP ;  /* 0x0000000000007918 */ /* 0x000fc00000000000 */
[----:B------:R-:W-:-:S00]  /*1290*/  NOP ;  /* 0x0000000000007918 */ /* 0x000fc00000000000 */
[----:B------:R-:W-:-:S00]  /*12a0*/  NOP ;  /* 0x0000000000007918 */ /* 0x000fc00000000000 */
[----:B------:R-:W-:-:S00]  /*12b0*/  NOP ;  /* 0x0000000000007918 */ /* 0x000fc00000000000 */
[----:B------:R-:W-:-:S00]  /*12c0*/  NOP ;  /* 0x0000000000007918 */ /* 0x000fc00000000000 */
[----:B------:R-:W-:-:S00]  /*12d0*/  NOP ;  /* 0x0000000000007918 */ /* 0x000fc00000000000 */
[----:B------:R-:W-:-:S00]  /*12e0*/  NOP ;  /* 0x0000000000007918 */ /* 0x000fc00000000000 */
[----:B------:R-:W-:-:S00]  /*12f0*/  NOP ;  /* 0x0000000000007918 */ /* 0x000fc00000000000 */
.L_x_6:


//--------------------- .nv.shared.reserved.0     --------------------------
	.section	.nv.shared.reserved.0,"aw",@nobits
	.weak		__nv_reservedSMEM_offset_0_alias
	.size		__nv_reservedSMEM_offset_0_alias, 0, 64
	.other		__nv_reservedSMEM_offset_0_alias,@"STO_CUDA_RESERVED_SHARED STV_DEFAULT"
__nv_reservedSMEM_offset_0_alias:
	.zero		0
	.zero		64


//--------------------- .nv.constant0._Z18grid2points_kernelPfPiS_ii --------------------------
	.section	.nv.constant0._Z18grid2points_kernelPfPiS_ii,"a",@progbits
	.sectionflags	@""
	.align	4
.nv.constant0._Z18grid2points_kernelPfPiS_ii:
	.zero		928


//--------------------- SYMBOLS --------------------------

	.type		.nv.reservedSmem.offset0,@object
	.size		.nv.reservedSmem.offset0,0x4
